//
// Generated by NVIDIA NVVM Compiler
//
// Compiler Build ID: CL-36424714
// Cuda compilation tools, release 13.0, V13.0.88
// Based on NVVM 20.0.0
//

.version 9.0
.target sm_100
.address_size 64

	// .globl	_Z7cudaBFSP4EdgeiPiS1_PbS2_iiS1_

.visible .entry _Z7cudaBFSP4EdgeiPiS1_PbS2_iiS1_(
	.param .u64 .ptr .align 1 _Z7cudaBFSP4EdgeiPiS1_PbS2_iiS1__param_0,
	.param .u32 _Z7cudaBFSP4EdgeiPiS1_PbS2_iiS1__param_1,
	.param .u64 .ptr .align 1 _Z7cudaBFSP4EdgeiPiS1_PbS2_iiS1__param_2,
	.param .u64 .ptr .align 1 _Z7cudaBFSP4EdgeiPiS1_PbS2_iiS1__param_3,
	.param .u64 .ptr .align 1 _Z7cudaBFSP4EdgeiPiS1_PbS2_iiS1__param_4,
	.param .u64 .ptr .align 1 _Z7cudaBFSP4EdgeiPiS1_PbS2_iiS1__param_5,
	.param .u32 _Z7cudaBFSP4EdgeiPiS1_PbS2_iiS1__param_6,
	.param .u32 _Z7cudaBFSP4EdgeiPiS1_PbS2_iiS1__param_7,
	.param .u64 .ptr .align 1 _Z7cudaBFSP4EdgeiPiS1_PbS2_iiS1__param_8
)
{
	.reg .pred 	%p<19>;
	.reg .b16 	%rs<9>;
	.reg .b32 	%r<17>;
	.reg .b64 	%rd<32>;

	ld.param.u64 	%rd11, [_Z7cudaBFSP4EdgeiPiS1_PbS2_iiS1__param_0];
	ld.param.u32 	%r16, [_Z7cudaBFSP4EdgeiPiS1_PbS2_iiS1__param_1];
	ld.param.u64 	%rd12, [_Z7cudaBFSP4EdgeiPiS1_PbS2_iiS1__param_2];
	ld.param.u64 	%rd14, [_Z7cudaBFSP4EdgeiPiS1_PbS2_iiS1__param_3];
	ld.param.u64 	%rd15, [_Z7cudaBFSP4EdgeiPiS1_PbS2_iiS1__param_4];
	ld.param.u64 	%rd16, [_Z7cudaBFSP4EdgeiPiS1_PbS2_iiS1__param_5];
	ld.param.u32 	%r7, [_Z7cudaBFSP4EdgeiPiS1_PbS2_iiS1__param_6];
	ld.param.s32 	%rd17, [_Z7cudaBFSP4EdgeiPiS1_PbS2_iiS1__param_7];
	ld.param.u64 	%rd13, [_Z7cudaBFSP4EdgeiPiS1_PbS2_iiS1__param_8];
	cvta.to.global.u64 	%rd1, %rd14;
	cvta.to.global.u64 	%rd2, %rd16;
	cvta.to.global.u64 	%rd3, %rd15;
	mov.u32 	%r8, %ctaid.x;
	mov.u32 	%r9, %ntid.x;
	mov.u32 	%r10, %tid.x;
	mad.lo.s32 	%r1, %r8, %r9, %r10;
	add.s64 	%rd18, %rd3, %rd17;
	ld.global.u8 	%rs1, [%rd18];
	setp.ne.s16 	%p3, %rs1, 0;
	setp.ge.s32 	%p4, %r1, %r7;
	or.pred  	%p5, %p4, %p3;
	@%p5 bra 	$L__BB0_13;
	cvt.s64.s32 	%rd19, %r1;
	add.s64 	%rd4, %rd3, %rd19;
	ld.global.u8 	%rs2, [%rd4];
	setp.eq.s16 	%p6, %rs2, 0;
	@%p6 bra 	$L__BB0_13;
	mov.b16 	%rs3, 0;
	st.global.u8 	[%rd4], %rs3;
	add.s64 	%rd21, %rd2, %rd19;
	mov.b16 	%rs4, 1;
	st.global.u8 	[%rd21], %rs4;
	setp.lt.s32 	%p7, %r16, 1;
	@%p7 bra 	$L__BB0_13;
	mul.wide.s32 	%rd22, %r1, 4;
	add.s64 	%rd5, %rd1, %rd22;
	cvta.to.global.u64 	%rd6, %rd11;
	cvta.to.global.u64 	%rd7, %rd13;
	cvta.to.global.u64 	%rd8, %rd12;
$L__BB0_4:
	mov.u32 	%r2, %r16;
	add.s32 	%r16, %r2, -1;
	mul.wide.u32 	%rd23, %r16, 12;
	add.s64 	%rd24, %rd6, %rd23;
	ld.global.u32 	%r11, [%rd24];
	ld.global.u32 	%r4, [%rd24+4];
	ld.global.u32 	%r5, [%rd24+8];
	setp.ne.s32 	%p8, %r11, %r1;
	@%p8 bra 	$L__BB0_12;
	setp.lt.s32 	%p9, %r4, %r1;
	@%p9 bra 	$L__BB0_13;
	cvt.s64.s32 	%rd25, %r4;
	add.s64 	%rd9, %rd3, %rd25;
	ld.global.u8 	%rs5, [%rd9];
	setp.ne.s16 	%p11, %rs5, 0;
	mov.pred 	%p18, 0;
	@%p11 bra 	$L__BB0_8;
	add.s64 	%rd27, %rd2, %rd25;
	ld.global.u8 	%rs6, [%rd27];
	setp.eq.s16 	%p18, %rs6, 0;
$L__BB0_8:
	setp.lt.s32 	%p12, %r5, 1;
	not.pred 	%p13, %p18;
	or.pred  	%p14, %p13, %p12;
	@%p14 bra 	$L__BB0_12;
	mul.wide.s32 	%rd28, %r4, 4;
	add.s64 	%rd10, %rd7, %rd28;
	atom.relaxed.global.cas.b32 	%r12, [%rd10], 0, 1;
	setp.eq.s32 	%p15, %r12, 1;
	@%p15 bra 	$L__BB0_12;
	ld.global.u8 	%rs7, [%rd9];
	setp.ne.s16 	%p16, %rs7, 0;
	@%p16 bra 	$L__BB0_12;
	mov.b16 	%rs8, 1;
	st.global.u8 	[%rd9], %rs8;
	mov.b32 	%r13, 0;
	st.global.u32 	[%rd10], %r13;
	add.s64 	%rd30, %rd8, %rd28;
	st.global.u32 	[%rd30], %r1;
	ld.global.u32 	%r14, [%rd5];
	min.s32 	%r15, %r14, %r5;
	add.s64 	%rd31, %rd1, %rd28;
	st.global.u32 	[%rd31], %r15;
$L__BB0_12:
	setp.gt.u32 	%p17, %r2, 1;
	@%p17 bra 	$L__BB0_4;
$L__BB0_13:
	ret;

}
	// .globl	_Z16cudaAugment_pathPiPbiP4Edgeii
.visible .entry _Z16cudaAugment_pathPiPbiP4Edgeii(
	.param .u64 .ptr .align 1 _Z16cudaAugment_pathPiPbiP4Edgeii_param_0,
	.param .u64 .ptr .align 1 _Z16cudaAugment_pathPiPbiP4Edgeii_param_1,
	.param .u32 _Z16cudaAugment_pathPiPbiP4Edgeii_param_2,
	.param .u64 .ptr .align 1 _Z16cudaAugment_pathPiPbiP4Edgeii_param_3,
	.param .u32 _Z16cudaAugment_pathPiPbiP4Edgeii_param_4,
	.param .u32 _Z16cudaAugment_pathPiPbiP4Edgeii_param_5
)
{
	.reg .pred 	%p<8>;
	.reg .b16 	%rs<2>;
	.reg .b32 	%r<17>;
	.reg .b64 	%rd<13>;

	ld.param.u64 	%rd4, [_Z16cudaAugment_pathPiPbiP4Edgeii_param_0];
	ld.param.u64 	%rd5, [_Z16cudaAugment_pathPiPbiP4Edgeii_param_1];
	ld.param.u32 	%r6, [_Z16cudaAugment_pathPiPbiP4Edgeii_param_2];
	ld.param.u64 	%rd6, [_Z16cudaAugment_pathPiPbiP4Edgeii_param_3];
	ld.param.u32 	%r4, [_Z16cudaAugment_pathPiPbiP4Edgeii_param_4];
	ld.param.u32 	%r5, [_Z16cudaAugment_pathPiPbiP4Edgeii_param_5];
	mov.u32 	%r7, %ctaid.x;
	mov.u32 	%r8, %ntid.x;
	mov.u32 	%r9, %tid.x;
	mad.lo.s32 	%r1, %r7, %r8, %r9;
	setp.ge.s32 	%p1, %r1, %r6;
	@%p1 bra 	$L__BB1_7;
	cvta.to.global.u64 	%rd7, %rd5;
	cvt.s64.s32 	%rd8, %r1;
	add.s64 	%rd9, %rd7, %rd8;
	ld.global.u8 	%rs1, [%rd9];
	setp.eq.s16 	%p2, %rs1, 0;
	setp.lt.s32 	%p3, %r4, 1;
	or.pred  	%p4, %p2, %p3;
	@%p4 bra 	$L__BB1_7;
	cvta.to.global.u64 	%rd10, %rd4;
	mul.wide.s32 	%rd11, %r1, 4;
	add.s64 	%rd1, %rd10, %rd11;
	cvta.to.global.u64 	%rd2, %rd6;
	mov.b32 	%r16, 0;
$L__BB1_3:
	mul.wide.u32 	%rd12, %r16, 12;
	add.s64 	%rd3, %rd2, %rd12;
	ld.global.u32 	%r11, [%rd3+4];
	setp.ne.s32 	%p5, %r11, %r1;
	@%p5 bra 	$L__BB1_6;
	ld.global.u32 	%r12, [%rd3];
	ld.global.u32 	%r13, [%rd1];
	setp.ne.s32 	%p6, %r12, %r13;
	@%p6 bra 	$L__BB1_6;
	ld.global.u32 	%r14, [%rd3+8];
	sub.s32 	%r15, %r14, %r5;
	st.global.u32 	[%rd3+8], %r15;
	bra.uni 	$L__BB1_7;
$L__BB1_6:
	add.s32 	%r16, %r16, 1;
	setp.ne.s32 	%p7, %r16, %r4;
	@%p7 bra 	$L__BB1_3;
$L__BB1_7:
	ret;

}


// ===== COMPILED SASS (sm_100) =====

	.target	sm_100

	.elftype	@"ET_EXEC"


//--------------------- .note.nv.tkinfo           --------------------------
	.section	.note.nv.tkinfo,"",@"SHT_NOTE"
	.sectionflags	@"SHF_NOTE_NV_TKINFO"
	.tkinfo
        /*0018*/ 	.word	0x00000002
        /*0030*/ 	.string	""
        /*0030*/ 	.string	"ptxas"
        /*0030*/ 	.string	"Cuda compilation tools, release 13.0, V13.0.88"
        /*0030*/ 	.string	"Build cuda_13.0.r13.0/compiler.36424714_0"
        /*0030*/ 	.string	"-arch sm_100 -m 64 "



//--------------------- .note.nv.cuinfo           --------------------------
	.section	.note.nv.cuinfo,"",@"SHT_NOTE"
	.sectionflags	@"SHF_NOTE_NV_CUINFO"
        /*0018*/ 	.short	0x0002
        /*001a*/ 	.short	0x0064
        /*001c*/ 	.short	0x0082
	.zero		2


//--------------------- .nv.info                  --------------------------
	.section	.nv.info,"",@"SHT_CUDA_INFO"
	.align	4


	//----- nvinfo : EIATTR_REGCOUNT
	.align		4
        /*0000*/ 	.byte	0x04, 0x2f
        /*0002*/ 	.short	(.L_1 - .L_0)
	.align		4
.L_0:
        /*0004*/ 	.word	index@(_Z7cudaBFSP4EdgeiPiS1_PbS2_iiS1_)
        /*0008*/ 	.word	0x0000001c


	//----- nvinfo : EIATTR_FRAME_SIZE
	.align		4
.L_1:
        /*000c*/ 	.byte	0x04, 0x11
        /*000e*/ 	.short	(.L_3 - .L_2)
	.align		4
.L_2:
        /*0010*/ 	.word	index@(_Z7cudaBFSP4EdgeiPiS1_PbS2_iiS1_)
        /*0014*/ 	.word	0x00000000


	//----- nvinfo : EIATTR_REGCOUNT
	.align		4
.L_3:
        /*0018*/ 	.byte	0x04, 0x2f
        /*001a*/ 	.short	(.L_5 - .L_4)
	.align		4
.L_4:
        /*001c*/ 	.word	index@(_Z16cudaAugment_pathPiPbiP4Edgeii)
        /*0020*/ 	.word	0x00000010


	//----- nvinfo : EIATTR_FRAME_SIZE
	.align		4
.L_5:
        /*0024*/ 	.byte	0x04, 0x11
        /*0026*/ 	.short	(.L_7 - .L_6)
	.align		4
.L_6:
        /*0028*/ 	.word	index@(_Z16cudaAugment_pathPiPbiP4Edgeii)
        /*002c*/ 	.word	0x00000000


	//----- nvinfo : EIATTR_MIN_STACK_SIZE
	.align		4
.L_7:
        /*0030*/ 	.byte	0x04, 0x12
        /*0032*/ 	.short	(.L_9 - .L_8)
	.align		4
.L_8:
        /*0034*/ 	.word	index@(_Z16cudaAugment_pathPiPbiP4Edgeii)
        /*0038*/ 	.word	0x00000000


	//----- nvinfo : EIATTR_MIN_STACK_SIZE
	.align		4
.L_9:
        /*003c*/ 	.byte	0x04, 0x12
        /*003e*/ 	.short	(.L_11 - .L_10)
	.align		4
.L_10:
        /*0040*/ 	.word	index@(_Z7cudaBFSP4EdgeiPiS1_PbS2_iiS1_)
        /*0044*/ 	.word	0x00000000
.L_11:


//--------------------- .nv.compat                --------------------------
	.section	.nv.compat,"",@"SHT_CUDA_COMPAT_INFO"
	.align	4
        /*0000*/ 	.byte	0x02, 0x09, 0x00, 0x00, 0x02, 0x02, 0x01, 0x00, 0x02, 0x05, 0x05, 0x00, 0x03, 0x07, 0x01, 0x01
        /*0010*/ 	.byte	0x02, 0x03, 0x00, 0x00, 0x02, 0x06, 0x01, 0x00, 0x04, 0x0b, 0x08, 0x00, 0x09, 0x00, 0x00, 0x00
        /*0020*/ 	.byte	0x00, 0x00, 0x00, 0x00


//--------------------- .nv.info._Z16cudaAugment_pathPiPbiP4Edgeii --------------------------
	.section	.nv.info._Z16cudaAugment_pathPiPbiP4Edgeii,"",@"SHT_CUDA_INFO"
	.sectionflags	@""
	.align	4


	//----- nvinfo : EIATTR_CUDA_API_VERSION
	.align		4
        /*0000*/ 	.byte	0x04, 0x37
        /*0002*/ 	.short	(.L_13 - .L_12)
.L_12:
        /*0004*/ 	.word	0x00000082


	//----- nvinfo : EIATTR_KPARAM_INFO
	.align		4
.L_13:
        /*0008*/ 	.byte	0x04, 0x17
        /*000a*/ 	.short	(.L_15 - .L_14)
.L_14:
        /*000c*/ 	.word	0x00000000
        /*0010*/ 	.short	0x0005
        /*0012*/ 	.short	0x0024
        /*0014*/ 	.byte	0x00, 0xf0, 0x11, 0x00


	//----- nvinfo : EIATTR_KPARAM_INFO
	.align		4
.L_15:
        /*0018*/ 	.byte	0x04, 0x17
        /*001a*/ 	.short	(.L_17 - .L_16)
.L_16:
        /*001c*/ 	.word	0x00000000
        /*0020*/ 	.short	0x0004
        /*0022*/ 	.short	0x0020
        /*0024*/ 	.byte	0x00, 0xf0, 0x11, 0x00


	//----- nvinfo : EIATTR_KPARAM_INFO
	.align		4
.L_17:
        /*0028*/ 	.byte	0x04, 0x17
        /*002a*/ 	.short	(.L_19 - .L_18)
.L_18:
        /*002c*/ 	.word	0x00000000
        /*0030*/ 	.short	0x0003
        /*0032*/ 	.short	0x0018
        /*0034*/ 	.byte	0x00, 0xf5, 0x21, 0x00


	//----- nvinfo : EIATTR_KPARAM_INFO
	.align		4
.L_19:
        /*0038*/ 	.byte	0x04, 0x17
        /*003a*/ 	.short	(.L_21 - .L_20)
.L_20:
        /*003c*/ 	.word	0x00000000
        /*0040*/ 	.short	0x0002
        /*0042*/ 	.short	0x0010
        /*0044*/ 	.byte	0x00, 0xf0, 0x11, 0x00


	//----- nvinfo : EIATTR_KPARAM_INFO
	.align		4
.L_21:
        /*0048*/ 	.byte	0x04, 0x17
        /*004a*/ 	.short	(.L_23 - .L_22)
.L_22:
        /*004c*/ 	.word	0x00000000
        /*0050*/ 	.short	0x0001
        /*0052*/ 	.short	0x0008
        /*0054*/ 	.byte	0x00, 0xf5, 0x21, 0x00


	//----- nvinfo : EIATTR_KPARAM_INFO
	.align		4
.L_23:
        /*0058*/ 	.byte	0x04, 0x17
        /*005a*/ 	.short	(.L_25 - .L_24)
.L_24:
        /*005c*/ 	.word	0x00000000
        /*0060*/ 	.short	0x0000
        /*0062*/ 	.short	0x0000
        /*0064*/ 	.byte	0x00, 0xf5, 0x21, 0x00


	//----- nvinfo : EIATTR_SPARSE_MMA_MASK
	.align		4
.L_25:
        /*0068*/ 	.byte	0x03, 0x50
        /*006a*/ 	.short	0x0000


	//----- nvinfo : EIATTR_MAXREG_COUNT
	.align		4
        /*006c*/ 	.byte	0x03, 0x1b
        /*006e*/ 	.short	0x00ff


	//----- nvinfo : EIATTR_MERCURY_ISA_VERSION
	.align		4
        /*0070*/ 	.byte	0x03, 0x5f
        /*0072*/ 	.short	0x0101


	//----- nvinfo : EIATTR_VRC_CTA_INIT_COUNT
	.align		4
        /*0074*/ 	.byte	0x02, 0x4a
	.zero		1
	.zero		1


	//----- nvinfo : EIATTR_EXIT_INSTR_OFFSETS
	.align		4
        /*0078*/ 	.byte	0x04, 0x1c
        /*007a*/ 	.short	(.L_27 - .L_26)


	//   ....[0]....
.L_26:
        /*007c*/ 	.word	0x00000070


	//   ....[1]....
        /*0080*/ 	.word	0x00000100


	//   ....[2]....
        /*0084*/ 	.word	0x00000230


	//   ....[3]....
        /*0088*/ 	.word	0x00000280


	//----- nvinfo : EIATTR_CRS_STACK_SIZE
	.align		4
.L_27:
        /*008c*/ 	.byte	0x04, 0x1e
        /*008e*/ 	.short	(.L_29 - .L_28)
.L_28:
        /*0090*/ 	.word	0x00000000


	//----- nvinfo : EIATTR_CBANK_PARAM_SIZE
	.align		4
.L_29:
        /*0094*/ 	.byte	0x03, 0x19
        /*0096*/ 	.short	0x0028


	//----- nvinfo : EIATTR_PARAM_CBANK
	.align		4
        /*0098*/ 	.byte	0x04, 0x0a
        /*009a*/ 	.short	(.L_31 - .L_30)
	.align		4
.L_30:
        /*009c*/ 	.word	index@(.nv.constant0._Z16cudaAugment_pathPiPbiP4Edgeii)
        /*00a0*/ 	.short	0x0380
        /*00a2*/ 	.short	0x0028


	//----- nvinfo : EIATTR_SW_WAR
	.align		4
.L_31:
        /*00a4*/ 	.byte	0x04, 0x36
        /*00a6*/ 	.short	(.L_33 - .L_32)
.L_32:
        /*00a8*/ 	.word	0x00000008
.L_33:


//--------------------- .nv.info._Z7cudaBFSP4EdgeiPiS1_PbS2_iiS1_ --------------------------
	.section	.nv.info._Z7cudaBFSP4EdgeiPiS1_PbS2_iiS1_,"",@"SHT_CUDA_INFO"
	.sectionflags	@""
	.align	4


	//----- nvinfo : EIATTR_CUDA_API_VERSION
	.align		4
        /*0000*/ 	.byte	0x04, 0x37
        /*0002*/ 	.short	(.L_35 - .L_34)
.L_34:
        /*0004*/ 	.word	0x00000082


	//----- nvinfo : EIATTR_KPARAM_INFO
	.align		4
.L_35:
        /*0008*/ 	.byte	0x04, 0x17
        /*000a*/ 	.short	(.L_37 - .L_36)
.L_36:
        /*000c*/ 	.word	0x00000000
        /*0010*/ 	.short	0x0008
        /*0012*/ 	.short	0x0038
        /*0014*/ 	.byte	0x00, 0xf5, 0x21, 0x00


	//----- nvinfo : EIATTR_KPARAM_INFO
	.align		4
.L_37:
        /*0018*/ 	.byte	0x04, 0x17
        /*001a*/ 	.short	(.L_39 - .L_38)
.L_38:
        /*001c*/ 	.word	0x00000000
        /*0020*/ 	.short	0x0007
        /*0022*/ 	.short	0x0034
        /*0024*/ 	.byte	0x00, 0xf0, 0x11, 0x00


	//----- nvinfo : EIATTR_KPARAM_INFO
	.align		4
.L_39:
        /*0028*/ 	.byte	0x04, 0x17
        /*002a*/ 	.short	(.L_41 - .L_40)
.L_40:
        /*002c*/ 	.word	0x00000000
        /*0030*/ 	.short	0x0006
        /*0032*/ 	.short	0x0030
        /*0034*/ 	.byte	0x00, 0xf0, 0x11, 0x00


	//----- nvinfo : EIATTR_KPARAM_INFO
	.align		4
.L_41:
        /*0038*/ 	.byte	0x04, 0x17
        /*003a*/ 	.short	(.L_43 - .L_42)
.L_42:
        /*003c*/ 	.word	0x00000000
        /*0040*/ 	.short	0x0005
        /*0042*/ 	.short	0x0028
        /*0044*/ 	.byte	0x00, 0xf5, 0x21, 0x00


	//----- nvinfo : EIATTR_KPARAM_INFO
	.align		4
.L_43:
        /*0048*/ 	.byte	0x04, 0x17
        /*004a*/ 	.short	(.L_45 - .L_44)
.L_44:
        /*004c*/ 	.word	0x00000000
        /*0050*/ 	.short	0x0004
        /*0052*/ 	.short	0x0020
        /*0054*/ 	.byte	0x00, 0xf5, 0x21, 0x00


	//----- nvinfo : EIATTR_KPARAM_INFO
	.align		4
.L_45:
        /*0058*/ 	.byte	0x04, 0x17
        /*005a*/ 	.short	(.L_47 - .L_46)
.L_46:
        /*005c*/ 	.word	0x00000000
        /*0060*/ 	.short	0x0003
        /*0062*/ 	.short	0x0018
        /*0064*/ 	.byte	0x00, 0xf5, 0x21, 0x00


	//----- nvinfo : EIATTR_KPARAM_INFO
	.align		4
.L_47:
        /*0068*/ 	.byte	0x04, 0x17
        /*006a*/ 	.short	(.L_49 - .L_48)
.L_48:
        /*006c*/ 	.word	0x00000000
        /*0070*/ 	.short	0x0002
        /*0072*/ 	.short	0x0010
        /*0074*/ 	.byte	0x00, 0xf5, 0x21, 0x00


	//----- nvinfo : EIATTR_KPARAM_INFO
	.align		4
.L_49:
        /*0078*/ 	.byte	0x04, 0x17
        /*007a*/ 	.short	(.L_51 - .L_50)
.L_50:
        /*007c*/ 	.word	0x00000000
        /*0080*/ 	.short	0x0001
        /*0082*/ 	.short	0x0008
        /*0084*/ 	.byte	0x00, 0xf0, 0x11, 0x00


	//----- nvinfo : EIATTR_KPARAM_INFO
	.align		4
.L_51:
        /*0088*/ 	.byte	0x04, 0x17
        /*008a*/ 	.short	(.L_53 - .L_52)
.L_52:
        /*008c*/ 	.word	0x00000000
        /*0090*/ 	.short	0x0000
        /*0092*/ 	.short	0x0000
        /*0094*/ 	.byte	0x00, 0xf5, 0x21, 0x00


	//----- nvinfo : EIATTR_SPARSE_MMA_MASK
	.align		4
.L_53:
        /*0098*/ 	.byte	0x03, 0x50
        /*009a*/ 	.short	0x0000


	//----- nvinfo : EIATTR_MAXREG_COUNT
	.align		4
        /*009c*/ 	.byte	0x03, 0x1b
        /*009e*/ 	.short	0x00ff


	//----- nvinfo : EIATTR_MERCURY_ISA_VERSION
	.align		4
        /*00a0*/ 	.byte	0x03, 0x5f
        /*00a2*/ 	.short	0x0101


	//----- nvinfo : EIATTR_VRC_CTA_INIT_COUNT
	.align		4
        /*00a4*/ 	.byte	0x02, 0x4a
	.zero		1
	.zero		1


	//----- nvinfo : EIATTR_EXIT_INSTR_OFFSETS
	.align		4
        /*00a8*/ 	.byte	0x04, 0x1c
        /*00aa*/ 	.short	(.L_55 - .L_54)


	//   ....[0]....
.L_54:
        /*00ac*/ 	.word	0x00000110


	//   ....[1]....
        /*00b0*/ 	.word	0x00000170


	//   ....[2]....
        /*00b4*/ 	.word	0x00000200


	//   ....[3]....
        /*00b8*/ 	.word	0x00000320


	//   ....[4]....
        /*00bc*/ 	.word	0x00000560


	//----- nvinfo : EIATTR_CRS_STACK_SIZE
	.align		4
.L_55:
        /*00c0*/ 	.byte	0x04, 0x1e
        /*00c2*/ 	.short	(.L_57 - .L_56)
.L_56:
        /*00c4*/ 	.word	0x00000000


	//----- nvinfo : EIATTR_CBANK_PARAM_SIZE
	.align		4
.L_57:
        /*00c8*/ 	.byte	0x03, 0x19
        /*00ca*/ 	.short	0x0040


	//----- nvinfo : EIATTR_PARAM_CBANK
	.align		4
        /*00cc*/ 	.byte	0x04, 0x0a
        /*00ce*/ 	.short	(.L_59 - .L_58)
	.align		4
.L_58:
        /*00d0*/ 	.word	index@(.nv.constant0._Z7cudaBFSP4EdgeiPiS1_PbS2_iiS1_)
        /*00d4*/ 	.short	0x0380
        /*00d6*/ 	.short	0x0040


	//----- nvinfo : EIATTR_SW_WAR
	.align		4
.L_59:
        /*00d8*/ 	.byte	0x04, 0x36
        /*00da*/ 	.short	(.L_61 - .L_60)
.L_60:
        /*00dc*/ 	.word	0x00000008
.L_61:


//--------------------- .nv.callgraph             --------------------------
	.section	.nv.callgraph,"",@"SHT_CUDA_CALLGRAPH"
	.align	4
	.sectionentsize	8
	.align		4
        /*0000*/ 	.word	0x00000000
	.align		4
        /*0004*/ 	.word	0xffffffff
	.align		4
        /*0008*/ 	.word	0x00000000
	.align		4
        /*000c*/ 	.word	0xfffffffe
	.align		4
        /*0010*/ 	.word	0x00000000
	.align		4
        /*0014*/ 	.word	0xfffffffd
	.align		4
        /*0018*/ 	.word	0x00000000
	.align		4
        /*001c*/ 	.word	0xfffffffc


//--------------------- .text._Z16cudaAugment_pathPiPbiP4Edgeii --------------------------
	.section	.text._Z16cudaAugment_pathPiPbiP4Edgeii,"ax",@progbits
	.align	128
        .global         _Z16cudaAugment_pathPiPbiP4Edgeii
        .type           _Z16cudaAugment_pathPiPbiP4Edgeii,@function
        .size           _Z16cudaAugment_pathPiPbiP4Edgeii,(.L_x_10 - _Z16cudaAugment_pathPiPbiP4Edgeii)
        .other          _Z16cudaAugment_pathPiPbiP4Edgeii,@"STO_CUDA_ENTRY STV_DEFAULT"
_Z16cudaAugment_pathPiPbiP4Edgeii:
.text._Z16cudaAugment_pathPiPbiP4Edgeii:
[----:B------:R-:W-:Y:S01]  /*0000*/  LDC R1, c[0x0][0x37c] ;  /* 0x0000df00ff017b82 */ /* 0x000fe20000000800 */
[----:B------:R-:W0:Y:S07]  /*0010*/  S2R R0, SR_TID.X ;  /* 0x0000000000007919 */ /* 0x000e2e0000002100 */
[----:B------:R-:W0:Y:S01]  /*0020*/  S2UR UR4, SR_CTAID.X ;  /* 0x00000000000479c3 */ /* 0x000e220000002500 */
[----:B------:R-:W1:Y:S07]  /*0030*/  LDCU UR5, c[0x0][0x390] ;  /* 0x00007200ff0577ac */ /* 0x000e6e0008000800 */
[----:B------:R-:W0:Y:S02]  /*0040*/  LDC R9, c[0x0][0x360] ;  /* 0x0000d800ff097b82 */ /* 0x000e240000000800 */
[----:B0-----:R-:W-:-:S05]  /*0050*/  IMAD R9, R9, UR4, R0 ;  /* 0x0000000409097c24 */ /* 0x001fca000f8e0200 */
[----:B-1----:R-:W-:-:S13]  /*0060*/  ISETP.GE.AND P0, PT, R9, UR5, PT ;  /* 0x0000000509007c0c */ /* 0x002fda000bf06270 */
[----:B------:R-:W-:Y:S05]  /*0070*/  @P0 EXIT ;  /* 0x000000000000094d */ /* 0x000fea0003800000 */
[----:B------:R-:W0:Y:S01]  /*0080*/  LDCU.64 UR6, c[0x0][0x388] ;  /* 0x00007100ff0677ac */ /* 0x000e220008000a00 */
[----:B------:R-:W1:Y:S01]  /*0090*/  LDC R0, c[0x0][0x3a0] ;  /* 0x0000e800ff007b82 */ /* 0x000e620000000800 */
[----:B------:R-:W2:Y:S01]  /*00a0*/  LDCU.64 UR4, c[0x0][0x358] ;  /* 0x00006b00ff0477ac */ /* 0x000ea20008000a00 */
[----:B0-----:R-:W-:-:S04]  /*00b0*/  IADD3 R2, P0, PT, R9, UR6, RZ ;  /* 0x0000000609027c10 */ /* 0x001fc8000ff1e0ff */
[----:B------:R-:W-:-:S05]  /*00c0*/  LEA.HI.X.SX32 R3, R9, UR7, 0x1, P0 ;  /* 0x0000000709037c11 */ /* 0x000fca00080f0eff */
[----:B--2---:R-:W2:Y:S01]  /*00d0*/  LDG.E.U8 R2, desc[UR4][R2.64] ;  /* 0x0000000402027981 */ /* 0x004ea2000c1e1100 */
[----:B-1----:R-:W-:-:S04]  /*00e0*/  ISETP.GE.AND P0, PT, R0, 0x1, PT ;  /* 0x000000010000780c */ /* 0x002fc80003f06270 */
[----:B--2---:R-:W-:-:S13]  /*00f0*/  ISETP.EQ.OR P0, PT, R2, RZ, !P0 ;  /* 0x000000ff0200720c */ /* 0x004fda0004702670 */
[----:B------:R-:W-:Y:S05]  /*0100*/  @P0 EXIT ;  /* 0x000000000000094d */ /* 0x000fea0003800000 */
[----:B------:R-:W0:Y:S01]  /*0110*/  LDC.64 R2, c[0x0][0x380] ;  /* 0x0000e000ff027b82 */ /* 0x000e220000000a00 */
[----:B------:R-:W-:Y:S01]  /*0120*/  IMAD.MOV.U32 R11, RZ, RZ, RZ ;  /* 0x000000ffff0b7224 */ /* 0x000fe200078e00ff */
[----:B------:R-:W1:Y:S06]  /*0130*/  LDCU UR7, c[0x0][0x3a0] ;  /* 0x00007400ff0777ac */ /* 0x000e6c0008000800 */
[----:B------:R-:W2:Y:S01]  /*0140*/  LDC.64 R4, c[0x0][0x398] ;  /* 0x0000e600ff047b82 */ /* 0x000ea20000000a00 */
[----:B01----:R-:W-:-:S07]  /*0150*/  IMAD.WIDE R2, R9, 0x4, R2 ;  /* 0x0000000409027825 */ /* 0x003fce00078e0202 */
.L_x_3:
[----:B--2---:R-:W-:-:S05]  /*0160*/  IMAD.WIDE.U32 R6, R11, 0xc, R4 ;  /* 0x0000000c0b067825 */ /* 0x004fca00078e0004 */
[----:B------:R-:W2:Y:S01]  /*0170*/  LDG.E R0, desc[UR4][R6.64+0x4] ;  /* 0x0000040406007981 */ /* 0x000ea2000c1e1900 */
[----:B------:R-:W-:Y:S01]  /*0180*/  BSSY.RECONVERGENT B0, `(.L_x_0) ;  /* 0x0000007000007945 */ /* 0x000fe20003800200 */
[----:B--2---:R-:W-:-:S13]  /*0190*/  ISETP.NE.AND P0, PT, R0, R9, PT ;  /* 0x000000090000720c */ /* 0x004fda0003f05270 */
[----:B------:R-:W-:Y:S05]  /*01a0*/  @P0 BRA `(.L_x_1) ;  /* 0x0000000000100947 */ /* 0x000fea0003800000 */
[----:B------:R-:W2:Y:S04]  /*01b0*/  LDG.E R0, desc[UR4][R6.64] ;  /* 0x0000000406007981 */ /* 0x000ea8000c1e1900 */
[----:B------:R-:W2:Y:S02]  /*01c0*/  LDG.E R13, desc[UR4][R2.64] ;  /* 0x00000004020d7981 */ /* 0x000ea4000c1e1900 */
[----:B--2---:R-:W-:-:S13]  /*01d0*/  ISETP.NE.AND P0, PT, R0, R13, PT ;  /* 0x0000000d0000720c */ /* 0x004fda0003f05270 */
[----:B------:R-:W-:Y:S05]  /*01e0*/  @!P0 BRA `(.L_x_2) ;  /* 0x0000000000148947 */ /* 0x000fea0003800000 */
.L_x_1:
[----:B------:R-:W-:Y:S05]  /*01f0*/  BSYNC.RECONVERGENT B0 ;  /* 0x0000000000007941 */ /* 0x000fea0003800200 */
.L_x_0:
[----:B------:R-:W-:-:S05]  /*0200*/  VIADD R11, R11, 0x1 ;  /* 0x000000010b0b7836 */ /* 0x000fca0000000000 */
[----:B------:R-:W-:-:S13]  /*0210*/  ISETP.NE.AND P0, PT, R11, UR7, PT ;  /* 0x000000070b007c0c */ /* 0x000fda000bf05270 */
[----:B------:R-:W-:Y:S05]  /*0220*/  @P0 BRA `(.L_x_3) ;  /* 0xfffffffc00cc0947 */ /* 0x000fea000383ffff */
[----:B------:R-:W-:Y:S05]  /*0230*/  EXIT ;  /* 0x000000000000794d */ /* 0x000fea0003800000 */
.L_x_2:
[----:B------:R-:W2:Y:S01]  /*0240*/  LDG.E R0, desc[UR4][R6.64+0x8] ;  /* 0x0000080406007981 */ /* 0x000ea2000c1e1900 */
[----:B------:R-:W2:Y:S02]  /*0250*/  LDCU UR6, c[0x0][0x3a4] ;  /* 0x00007480ff0677ac */ /* 0x000ea40008000800 */
[----:B--2---:R-:W-:-:S05]  /*0260*/  VIADD R3, R0, -UR6 ;  /* 0x8000000600037c36 */ /* 0x004fca0008000000 */
[----:B------:R-:W-:Y:S01]  /*0270*/  STG.E desc[UR4][R6.64+0x8], R3 ;  /* 0x0000080306007986 */ /* 0x000fe2000c101904 */
[----:B------:R-:W-:Y:S05]  /*0280*/  EXIT ;  /* 0x000000000000794d */ /* 0x000fea0003800000 */
.L_x_4:
[----:B------:R-:W-:-:S00]  /*0290*/  BRA `(.L_x_4) ;  /* 0xfffffffc00fc7947 */ /* 0x000fc0000383ffff */
[----:B------:R-:W-:-:S00]  /*02a0*/  NOP ;  /* 0x0000000000007918 */ /* 0x000fc00000000000 */
        /* <DEDUP_REMOVED lines=13> */
.L_x_10:


//--------------------- .text._Z7cudaBFSP4EdgeiPiS1_PbS2_iiS1_ --------------------------
	.section	.text._Z7cudaBFSP4EdgeiPiS1_PbS2_iiS1_,"ax",@progbits
	.align	128
        .global         _Z7cudaBFSP4EdgeiPiS1_PbS2_iiS1_
        .type           _Z7cudaBFSP4EdgeiPiS1_PbS2_iiS1_,@function
        .size           _Z7cudaBFSP4EdgeiPiS1_PbS2_iiS1_,(.L_x_11 - _Z7cudaBFSP4EdgeiPiS1_PbS2_iiS1_)
        .other          _Z7cudaBFSP4EdgeiPiS1_PbS2_iiS1_,@"STO_CUDA_ENTRY STV_DEFAULT"
_Z7cudaBFSP4EdgeiPiS1_PbS2_iiS1_:
.text._Z7cudaBFSP4EdgeiPiS1_PbS2_iiS1_:
[----:B------:R-:W-:Y:S01]  /*0000*/  LDC R1, c[0x0][0x37c] ;  /* 0x0000df00ff017b82 */ /* 0x000fe20000000800 */
[----:B------:R-:W0:Y:S01]  /*0010*/  LDCU.64 UR10, c[0x0][0x3b0] ;  /* 0x00007600ff0a77ac */ /* 0x000e220008000a00 */
[----:B------:R-:W0:Y:S01]  /*0020*/  LDCU.64 UR8, c[0x0][0x3a0] ;  /* 0x00007400ff0877ac */ /* 0x000e220008000a00 */
[----:B------:R-:W1:Y:S01]  /*0030*/  LDCU.64 UR6, c[0x0][0x358] ;  /* 0x00006b00ff0677ac */ /* 0x000e620008000a00 */
[----:B0-----:R-:W-:-:S04]  /*0040*/  UIADD3 UR5, UP0, UPT, UR11, UR8, URZ ;  /* 0x000000080b057290 */ /* 0x001fc8000ff1e0ff */
[----:B------:R-:W-:Y:S02]  /*0050*/  ULEA.HI.X.SX32 UR4, UR11, UR9, 0x1, UP0 ;  /* 0x000000090b047291 */ /* 0x000fe400080f0eff */
[----:B------:R-:W-:-:S04]  /*0060*/  IMAD.U32 R2, RZ, RZ, UR5 ;  /* 0x00000005ff027e24 */ /* 0x000fc8000f8e00ff */
[----:B------:R-:W-:-:S05]  /*0070*/  IMAD.U32 R3, RZ, RZ, UR4 ;  /* 0x00000004ff037e24 */ /* 0x000fca000f8e00ff */
[----:B-1----:R-:W2:Y:S01]  /*0080*/  LDG.E.U8 R2, desc[UR6][R2.64] ;  /* 0x0000000602027981 */ /* 0x002ea2000c1e1100 */
[----:B------:R-:W0:Y:S01]  /*0090*/  S2UR UR4, SR_CTAID.X ;  /* 0x00000000000479c3 */ /* 0x000e220000002500 */
[----:B------:R-:W1:Y:S01]  /*00a0*/  LDCU UR5, c[0x0][0x388] ;  /* 0x00007100ff0577ac */ /* 0x000e620008000800 */
[----:B------:R-:W0:Y:S06]  /*00b0*/  S2R R5, SR_TID.X ;  /* 0x0000000000057919 */ /* 0x000e2c0000002100 */
[----:B------:R-:W0:Y:S01]  /*00c0*/  LDC R0, c[0x0][0x360] ;  /* 0x0000d800ff007b82 */ /* 0x000e220000000800 */
[----:B-1----:R-:W-:-:S02]  /*00d0*/  IMAD.U32 R15, RZ, RZ, UR5 ;  /* 0x00000005ff0f7e24 */ /* 0x002fc4000f8e00ff */
[----:B0-----:R-:W-:Y:S01]  /*00e0*/  IMAD R0, R0, UR4, R5 ;  /* 0x0000000400007c24 */ /* 0x001fe2000f8e0205 */
[----:B--2---:R-:W-:-:S04]  /*00f0*/  ISETP.NE.AND P0, PT, R2, RZ, PT ;  /* 0x000000ff0200720c */ /* 0x004fc80003f05270 */
[----:B------:R-:W-:-:S13]  /*0100*/  ISETP.GE.OR P0, PT, R0, UR10, P0 ;  /* 0x0000000a00007c0c */ /* 0x000fda0008706670 */
[----:B------:R-:W-:Y:S05]  /*0110*/  @P0 EXIT ;  /* 0x000000000000094d */ /* 0x000fea0003800000 */
[----:B------:R-:W-:Y:S02]  /*0120*/  SHF.R.S32.HI R3, RZ, 0x1f, R0 ;  /* 0x0000001fff037819 */ /* 0x000fe40000011400 */
[----:B------:R-:W-:-:S04]  /*0130*/  IADD3 R6, P0, PT, R0, UR8, RZ ;  /* 0x0000000800067c10 */ /* 0x000fc8000ff1e0ff */
[----:B------:R-:W-:-:S05]  /*0140*/  IADD3.X R7, PT, PT, R3, UR9, RZ, P0, !PT ;  /* 0x0000000903077c10 */ /* 0x000fca00087fe4ff */
[----:B------:R-:W2:Y:S02]  /*0150*/  LDG.E.U8 R2, desc[UR6][R6.64] ;  /* 0x0000000606027981 */ /* 0x000ea4000c1e1100 */
[----:B--2---:R-:W-:-:S13]  /*0160*/  ISETP.NE.AND P0, PT, R2, RZ, PT ;  /* 0x000000ff0200720c */ /* 0x004fda0003f05270 */
[----:B------:R-:W-:Y:S05]  /*0170*/  @!P0 EXIT ;  /* 0x000000000000894d */ /* 0x000fea0003800000 */
[----:B------:R-:W0:Y:S01]  /*0180*/  LDC R5, c[0x0][0x388] ;  /* 0x0000e200ff057b82 */ /* 0x000e220000000800 */
[----:B------:R-:W1:Y:S01]  /*0190*/  LDCU.64 UR4, c[0x0][0x3a8] ;  /* 0x00007500ff0477ac */ /* 0x000e620008000a00 */
[----:B------:R-:W-:Y:S01]  /*01a0*/  IMAD.MOV.U32 R4, RZ, RZ, 0x1 ;  /* 0x00000001ff047424 */ /* 0x000fe200078e00ff */
[----:B------:R2:W-:Y:S01]  /*01b0*/  STG.E.U8 desc[UR6][R6.64], RZ ;  /* 0x000000ff06007986 */ /* 0x0005e2000c101106 */
[----:B-1----:R-:W-:-:S04]  /*01c0*/  IADD3 R2, P1, PT, R0, UR4, RZ ;  /* 0x0000000400027c10 */ /* 0x002fc8000ff3e0ff */
[----:B------:R-:W-:Y:S02]  /*01d0*/  IADD3.X R3, PT, PT, R3, UR5, RZ, P1, !PT ;  /* 0x0000000503037c10 */ /* 0x000fe40008ffe4ff */
[----:B0-----:R-:W-:-:S03]  /*01e0*/  ISETP.GE.AND P0, PT, R5, 0x1, PT ;  /* 0x000000010500780c */ /* 0x001fc60003f06270 */
[----:B------:R2:W-:Y:S10]  /*01f0*/  STG.E.U8 desc[UR6][R2.64], R4 ;  /* 0x0000000402007986 */ /* 0x0005f4000c101106 */
[----:B--2---:R-:W-:Y:S05]  /*0200*/  @!P0 EXIT ;  /* 0x000000000000894d */ /* 0x004fea0003800000 */
[----:B------:R-:W0:Y:S01]  /*0210*/  LDC.64 R10, c[0x0][0x398] ;  /* 0x0000e600ff0a7b82 */ /* 0x000e220000000a00 */
[----:B------:R-:W1:Y:S01]  /*0220*/  LDCU.64 UR4, c[0x0][0x3a0] ;  /* 0x00007400ff0477ac */ /* 0x000e620008000a00 */
[----:B------:R-:W2:Y:S06]  /*0230*/  LDCU.64 UR8, c[0x0][0x3a8] ;  /* 0x00007500ff0877ac */ /* 0x000eac0008000a00 */
[----:B------:R-:W3:Y:S08]  /*0240*/  LDC.64 R2, c[0x0][0x380] ;  /* 0x0000e000ff027b82 */ /* 0x000ef00000000a00 */
[----:B------:R-:W4:Y:S08]  /*0250*/  LDC.64 R4, c[0x0][0x3b8] ;  /* 0x0000ee00ff047b82 */ /* 0x000f300000000a00 */
[----:B------:R-:W1:Y:S01]  /*0260*/  LDC.64 R6, c[0x0][0x390] ;  /* 0x0000e400ff067b82 */ /* 0x000e620000000a00 */
[----:B0-----:R-:W-:-:S07]  /*0270*/  IMAD.WIDE R10, R0, 0x4, R10 ;  /* 0x00000004000a7825 */ /* 0x001fce00078e020a */
[----:B--2---:R-:W0:Y:S02]  /*0280*/  LDC.64 R8, c[0x0][0x398] ;  /* 0x0000e600ff087b82 */ /* 0x004e240000000a00 */
.L_x_8:
[----:B------:R-:W-:Y:S02]  /*0290*/  IMAD.MOV.U32 R14, RZ, RZ, R15 ;  /* 0x000000ffff0e7224 */ /* 0x000fe400078e000f */
[----:B------:R-:W-:-:S04]  /*02a0*/  VIADD R15, R15, 0xffffffff ;  /* 0xffffffff0f0f7836 */ /* 0x000fc80000000000 */
[----:B--23--:R-:W-:-:S05]  /*02b0*/  IMAD.WIDE.U32 R16, R15, 0xc, R2 ;  /* 0x0000000c0f107825 */ /* 0x00cfca00078e0002 */
[----:B------:R-:W2:Y:S01]  /*02c0*/  LDG.E R13, desc[UR6][R16.64] ;  /* 0x00000006100d7981 */ /* 0x000ea2000c1e1900 */
[----:B------:R-:W-:Y:S01]  /*02d0*/  BSSY.RECONVERGENT B0, `(.L_x_5) ;  /* 0x0000026000007945 */ /* 0x000fe20003800200 */
[----:B--2---:R-:W-:-:S13]  /*02e0*/  ISETP.NE.AND P0, PT, R13, R0, PT ;  /* 0x000000000d00720c */ /* 0x004fda0003f05270 */
[----:B------:R-:W-:Y:S05]  /*02f0*/  @P0 BRA `(.L_x_6) ;  /* 0x00000000008c0947 */ /* 0x000fea0003800000 */
[----:B------:R-:W2:Y:S02]  /*0300*/  LDG.E R19, desc[UR6][R16.64+0x4] ;  /* 0x0000040610137981 */ /* 0x000ea4000c1e1900 */
[----:B--2---:R-:W-:-:S13]  /*0310*/  ISETP.GE.AND P0, PT, R19, R0, PT ;  /* 0x000000001300720c */ /* 0x004fda0003f06270 */
[----:B-1----:R-:W-:Y:S05]  /*0320*/  @!P0 EXIT ;  /* 0x000000000000894d */ /* 0x002fea0003800000 */
[----:B------:R-:W-:Y:S01]  /*0330*/  SHF.R.S32.HI R21, RZ, 0x1f, R19 ;  /* 0x0000001fff157819 */ /* 0x000fe20000011413 */
[----:B------:R1:W5:Y:S01]  /*0340*/  LDG.E R18, desc[UR6][R16.64+0x8] ;  /* 0x0000080610127981 */ /* 0x000362000c1e1900 */
[----:B------:R-:W-:-:S04]  /*0350*/  IADD3 R12, P0, PT, R19, UR4, RZ ;  /* 0x00000004130c7c10 */ /* 0x000fc8000ff1e0ff */
[----:B------:R-:W-:-:S05]  /*0360*/  IADD3.X R13, PT, PT, R21, UR5, RZ, P0, !PT ;  /* 0x00000005150d7c10 */ /* 0x000fca00087fe4ff */
[----:B------:R-:W2:Y:S01]  /*0370*/  LDG.E.U8 R20, desc[UR6][R12.64] ;  /* 0x000000060c147981 */ /* 0x000ea2000c1e1100 */
[----:B------:R-:W-:Y:S02]  /*0380*/  PLOP3.LUT P0, PT, PT, PT, PT, 0x8, 0x80 ;  /* 0x000000000080781c */ /* 0x000fe40003f0e170 */
[----:B--2---:R-:W-:-:S13]  /*0390*/  ISETP.NE.AND P1, PT, R20, RZ, PT ;  /* 0x000000ff1400720c */ /* 0x004fda0003f25270 */
[----:B-1----:R-:W-:Y:S05]  /*03a0*/  @P1 BRA `(.L_x_7) ;  /* 0x0000000000101947 */ /* 0x002fea0003800000 */
[----:B------:R-:W-:-:S04]  /*03b0*/  IADD3 R16, P0, PT, R19, UR8, RZ ;  /* 0x0000000813107c10 */ /* 0x000fc8000ff1e0ff */
[----:B------:R-:W-:-:S05]  /*03c0*/  IADD3.X R17, PT, PT, R21, UR9, RZ, P0, !PT ;  /* 0x0000000915117c10 */ /* 0x000fca00087fe4ff */
[----:B------:R-:W2:Y:S02]  /*03d0*/  LDG.E.U8 R16, desc[UR6][R16.64] ;  /* 0x0000000610107981 */ /* 0x000ea4000c1e1100 */
[----:B--2---:R-:W-:-:S13]  /*03e0*/  ISETP.EQ.AND P0, PT, R16, RZ, PT ;  /* 0x000000ff1000720c */ /* 0x004fda0003f02270 */
.L_x_7:
[----:B-----5:R-:W-:-:S13]  /*03f0*/  ISETP.LT.OR P0, PT, R18, 0x1, !P0 ;  /* 0x000000011200780c */ /* 0x020fda0004701670 */
[----:B------:R-:W-:Y:S05]  /*0400*/  @P0 BRA `(.L_x_6) ;  /* 0x0000000000480947 */ /* 0x000fea0003800000 */
[----:B------:R-:W-:Y:S02]  /*0410*/  IMAD.MOV.U32 R20, RZ, RZ, RZ ;  /* 0x000000ffff147224 */ /* 0x000fe400078e00ff */
[----:B----4-:R-:W-:-:S04]  /*0420*/  IMAD.WIDE R16, R19, 0x4, R4 ;  /* 0x0000000413107825 */ /* 0x010fc800078e0204 */
[----:B------:R-:W-:-:S05]  /*0430*/  IMAD.MOV.U32 R21, RZ, RZ, 0x1 ;  /* 0x00000001ff157424 */ /* 0x000fca00078e00ff */
[----:B------:R-:W2:Y:S02]  /*0440*/  ATOMG.E.CAS.STRONG.GPU PT, R20, [R16], R20, R21 ;  /* 0x00000014101473a9 */ /* 0x000ea400001ee115 */
[----:B--2---:R-:W-:-:S13]  /*0450*/  ISETP.NE.AND P0, PT, R20, 0x1, PT ;  /* 0x000000011400780c */ /* 0x004fda0003f05270 */
[----:B------:R-:W-:Y:S05]  /*0460*/  @!P0 BRA `(.L_x_6) ;  /* 0x0000000000308947 */ /* 0x000fea0003800000 */
[----:B------:R-:W2:Y:S02]  /*0470*/  LDG.E.U8 R20, desc[UR6][R12.64] ;  /* 0x000000060c147981 */ /* 0x000ea4000c1e1100 */
[----:B--2---:R-:W-:-:S13]  /*0480*/  ISETP.NE.AND P0, PT, R20, RZ, PT ;  /* 0x000000ff1400720c */ /* 0x004fda0003f05270 */
[----:B------:R-:W-:Y:S05]  /*0490*/  @P0 BRA `(.L_x_6) ;  /* 0x0000000000240947 */ /* 0x000fea0003800000 */
[----:B------:R-:W-:Y:S02]  /*04a0*/  IMAD.MOV.U32 R23, RZ, RZ, 0x1 ;  /* 0x00000001ff177424 */ /* 0x000fe400078e00ff */
[----:B------:R-:W-:-:S03]  /*04b0*/  IMAD.WIDE R20, R19, 0x4, R6 ;  /* 0x0000000413147825 */ /* 0x000fc600078e0206 */
[----:B------:R0:W-:Y:S04]  /*04c0*/  STG.E.U8 desc[UR6][R12.64], R23 ;  /* 0x000000170c007986 */ /* 0x0001e8000c101106 */
[----:B------:R2:W-:Y:S04]  /*04d0*/  STG.E desc[UR6][R16.64], RZ ;  /* 0x000000ff10007986 */ /* 0x0005e8000c101906 */
[----:B------:R2:W-:Y:S04]  /*04e0*/  STG.E desc[UR6][R20.64], R0 ;  /* 0x0000000014007986 */ /* 0x0005e8000c101906 */
[----:B------:R-:W3:Y:S01]  /*04f0*/  LDG.E R25, desc[UR6][R10.64] ;  /* 0x000000060a197981 */ /* 0x000ee2000c1e1900 */
[----:B0-----:R-:W-:Y:S01]  /*0500*/  IMAD.WIDE R22, R19, 0x4, R8 ;  /* 0x0000000413167825 */ /* 0x001fe200078e0208 */
[----:B---3--:R-:W-:-:S05]  /*0510*/  VIMNMX R25, PT, PT, R18, R25, PT ;  /* 0x0000001912197248 */ /* 0x008fca0003fe0100 */
[----:B------:R2:W-:Y:S02]  /*0520*/  STG.E desc[UR6][R22.64], R25 ;  /* 0x0000001916007986 */ /* 0x0005e4000c101906 */
.L_x_6:
[----:B-1----:R-:W-:Y:S05]  /*0530*/  BSYNC.RECONVERGENT B0 ;  /* 0x0000000000007941 */ /* 0x002fea0003800200 */
.L_x_5:
[----:B------:R-:W-:-:S13]  /*0540*/  ISETP.GT.U32.AND P0, PT, R14, 0x1, PT ;  /* 0x000000010e00780c */ /* 0x000fda0003f04070 */
[----:B------:R-:W-:Y:S05]  /*0550*/  @P0 BRA `(.L_x_8) ;  /* 0xfffffffc004c0947 */ /* 0x000fea000383ffff */
[----:B------:R-:W-:Y:S05]  /*0560*/  EXIT ;  /* 0x000000000000794d */ /* 0x000fea0003800000 */
.L_x_9:
        /* <DEDUP_REMOVED lines=9> */
.L_x_11:


//--------------------- .nv.shared.reserved.0     --------------------------
	.section	.nv.shared.reserved.0,"aw",@nobits
	.weak		__nv_reservedSMEM_offset_0_alias
	.size		__nv_reservedSMEM_offset_0_alias, 0, 64
	.other		__nv_reservedSMEM_offset_0_alias,@"STO_CUDA_RESERVED_SHARED STV_DEFAULT"
__nv_reservedSMEM_offset_0_alias:
	.zero		0
	.zero		64


//--------------------- .nv.constant0._Z16cudaAugment_pathPiPbiP4Edgeii --------------------------
	.section	.nv.constant0._Z16cudaAugment_pathPiPbiP4Edgeii,"a",@progbits
	.sectionflags	@""
	.align	4
.nv.constant0._Z16cudaAugment_pathPiPbiP4Edgeii:
	.zero		936


//--------------------- .nv.constant0._Z7cudaBFSP4EdgeiPiS1_PbS2_iiS1_ --------------------------
	.section	.nv.constant0._Z7cudaBFSP4EdgeiPiS1_PbS2_iiS1_,"a",@progbits
	.sectionflags	@""
	.align	4
.nv.constant0._Z7cudaBFSP4EdgeiPiS1_PbS2_iiS1_:
	.zero		960


//--------------------- SYMBOLS --------------------------

	.type		.nv.reservedSmem.offset0,@object
	.size		.nv.reservedSmem.offset0,0x4
